	.headerflags	@"EF_CUDA_TEXMODE_UNIFIED EF_CUDA_64BIT_ADDRESS EF_CUDA_ACCELERATORS EF_CUDA_SM90 EF_CUDA_VIRTUAL_SM(EF_CUDA_SM90)"
	.elftype	@"ET_EXEC"


//--------------------- .nv.info                  --------------------------
	.section	.nv.info,"",@"SHT_CUDA_INFO"
	.align	4


	//----- nvinfo : EIATTR_REGCOUNT
	.align		4
        /*0000*/ 	.byte	0x04, 0x2f
        /*0002*/ 	.short	(.L_1 - .L_0)
	.align		4
.L_0:
        /*0004*/ 	.word	index@(triton_poi_fused_cat_9)
        /*0008*/ 	.word	0x00000016


	//----- nvinfo : EIATTR_MIN_STACK_SIZE
	.align		4
.L_1:
        /*000c*/ 	.byte	0x04, 0x12
        /*000e*/ 	.short	(.L_3 - .L_2)
	.align		4
.L_2:
        /*0010*/ 	.word	index@(triton_poi_fused_cat_9)
        /*0014*/ 	.word	0x00000000


	//----- nvinfo : EIATTR_FRAME_SIZE
	.align		4
.L_3:
        /*0018*/ 	.byte	0x04, 0x11
        /*001a*/ 	.short	(.L_5 - .L_4)
	.align		4
.L_4:
        /*001c*/ 	.word	index@(triton_poi_fused_cat_9)
        /*0020*/ 	.word	0x00000000


	//----- nvinfo : EIATTR_MIN_STACK_SIZE
	.align		4
.L_5:
        /*0024*/ 	.byte	0x04, 0x12
        /*0026*/ 	.short	(.L_7 - .L_6)
	.align		4
.L_6:
        /*0028*/ 	.word	index@(triton_poi_fused_cat_9)
        /*002c*/ 	.word	0x00000000
.L_7:


//--------------------- .nv.info.triton_poi_fused_cat_9 --------------------------
	.section	.nv.info.triton_poi_fused_cat_9,"",@"SHT_CUDA_INFO"
	.sectionflags	@""
	.align	4


	//----- nvinfo : EIATTR_CUDA_API_VERSION
	.align		4
        /*0000*/ 	.byte	0x04, 0x37
        /*0002*/ 	.short	(.L_9 - .L_8)
.L_8:
        /*0004*/ 	.word	0x0000007c


	//----- nvinfo : EIATTR_KPARAM_INFO
	.align		4
.L_9:
        /*0008*/ 	.byte	0x04, 0x17
        /*000a*/ 	.short	(.L_11 - .L_10)
.L_10:
        /*000c*/ 	.word	0x00000000
        /*0010*/ 	.short	0x0004
        /*0012*/ 	.short	0x0020
        /*0014*/ 	.byte	0x00, 0xf0, 0x11, 0x00


	//----- nvinfo : EIATTR_KPARAM_INFO
	.align		4
.L_11:
        /*0018*/ 	.byte	0x04, 0x17
        /*001a*/ 	.short	(.L_13 - .L_12)
.L_12:
        /*001c*/ 	.word	0x00000000
        /*0020*/ 	.short	0x0003
        /*0022*/ 	.short	0x0018
        /*0024*/ 	.byte	0x00, 0xf4, 0x21, 0x00


	//----- nvinfo : EIATTR_KPARAM_INFO
	.align		4
.L_13:
        /*0028*/ 	.byte	0x04, 0x17
        /*002a*/ 	.short	(.L_15 - .L_14)
.L_14:
        /*002c*/ 	.word	0x00000000
        /*0030*/ 	.short	0x0002
        /*0032*/ 	.short	0x0010
        /*0034*/ 	.byte	0x00, 0xf4, 0x21, 0x00


	//----- nvinfo : EIATTR_KPARAM_INFO
	.align		4
.L_15:
        /*0038*/ 	.byte	0x04, 0x17
        /*003a*/ 	.short	(.L_17 - .L_16)
.L_16:
        /*003c*/ 	.word	0x00000000
        /*0040*/ 	.short	0x0001
        /*0042*/ 	.short	0x0008
        /*0044*/ 	.byte	0x00, 0xf4, 0x21, 0x00


	//----- nvinfo : EIATTR_KPARAM_INFO
	.align		4
.L_17:
        /*0048*/ 	.byte	0x04, 0x17
        /*004a*/ 	.short	(.L_19 - .L_18)
.L_18:
        /*004c*/ 	.word	0x00000000
        /*0050*/ 	.short	0x0000
        /*0052*/ 	.short	0x0000
        /*0054*/ 	.byte	0x00, 0xf4, 0x21, 0x00


	//----- nvinfo : EIATTR_SPARSE_MMA_MASK
	.align		4
.L_19:
        /*0058*/ 	.byte	0x03, 0x50
        /*005a*/ 	.short	0x0000


	//----- nvinfo : EIATTR_MAXREG_COUNT
	.align		4
        /*005c*/ 	.byte	0x03, 0x1b
        /*005e*/ 	.short	0x00ff


	//----- nvinfo : EIATTR_EXIT_INSTR_OFFSETS
	.align		4
        /*0060*/ 	.byte	0x04, 0x1c
        /*0062*/ 	.short	(.L_21 - .L_20)


	//   ....[0]....
.L_20:
        /*0064*/ 	.word	0x00000670


	//----- nvinfo : EIATTR_REQNTID
	.align		4
.L_21:
        /*0068*/ 	.byte	0x04, 0x10
        /*006a*/ 	.short	(.L_23 - .L_22)
.L_22:
        /*006c*/ 	.word	0x00000080
        /*0070*/ 	.word	0x00000001
        /*0074*/ 	.word	0x00000001


	//----- nvinfo : EIATTR_CBANK_PARAM_SIZE
	.align		4
.L_23:
        /*0078*/ 	.byte	0x03, 0x19
        /*007a*/ 	.short	0x0024


	//----- nvinfo : EIATTR_PARAM_CBANK
	.align		4
        /*007c*/ 	.byte	0x04, 0x0a
        /*007e*/ 	.short	(.L_25 - .L_24)
	.align		4
.L_24:
        /*0080*/ 	.word	index@(.nv.constant0.triton_poi_fused_cat_9)
        /*0084*/ 	.short	0x0210
        /*0086*/ 	.short	0x0024


	//----- nvinfo : EIATTR_SW_WAR
	.align		4
.L_25:
        /*0088*/ 	.byte	0x04, 0x36
        /*008a*/ 	.short	(.L_27 - .L_26)
.L_26:
        /*008c*/ 	.word	0x00000008
.L_27:


//--------------------- .nv.callgraph             --------------------------
	.section	.nv.callgraph,"",@"SHT_CUDA_CALLGRAPH"
	.align	4
	.sectionentsize	8
	.align		4
        /*0000*/ 	.word	0x00000000
	.align		4
        /*0004*/ 	.word	0xffffffff
	.align		4
        /*0008*/ 	.word	0x00000000
	.align		4
        /*000c*/ 	.word	0xfffffffe
	.align		4
        /*0010*/ 	.word	0x00000000
	.align		4
        /*0014*/ 	.word	0xfffffffd
	.align		4
        /*0018*/ 	.word	0x00000000
	.align		4
        /*001c*/ 	.word	0xfffffffc


//--------------------- .text.triton_poi_fused_cat_9 --------------------------
	.section	.text.triton_poi_fused_cat_9,"ax",@progbits
	.align	128
        .global         triton_poi_fused_cat_9
        .type           triton_poi_fused_cat_9,@function
        .size           triton_poi_fused_cat_9,(.L_x_1 - triton_poi_fused_cat_9)
        .other          triton_poi_fused_cat_9,@"STO_CUDA_ENTRY STV_DEFAULT"
triton_poi_fused_cat_9:
.text.triton_poi_fused_cat_9:
[----:B------:R-:W-:Y:S01]  /*0000*/  LDC R1, c[0x0][0x28] ;  /* 0x00000a00ff017b82 */ /* 0x000fe20000000800 */
[----:B------:R-:W1:Y:S01]  /*0010*/  S2R R0, SR_TID.X ;  /* 0x0000000000007919 */ /* 0x000e620000002100 */
[----:B------:R-:W-:Y:S01]  /*0020*/  ULDC.64 UR4, c[0x0][0x208] ;  /* 0x0000820000047ab9 */ /* 0x000fe20000000a00 */
[----:B------:R-:W-:Y:S01]  /*0030*/  ULDC.64 UR6, c[0x0][0x220] ;  /* 0x0000880000067ab9 */ /* 0x000fe20000000a00 */
[----:B------:R-:W2:Y:S01]  /*0040*/  S2R R3, SR_CTAID.X ;  /* 0x0000000000037919 */ /* 0x000ea20000002500 */
[----:B-1----:R-:W-:-:S05]  /*0050*/  IMAD.SHL.U32 R0, R0, 0x2, RZ ;  /* 0x0000000200007824 */ /* 0x002fca00078e00ff */
[----:B------:R-:W-:-:S05]  /*0060*/  LOP3.LUT R0, R0, 0xfe, RZ, 0xc0, !PT ;  /* 0x000000fe00007812 */ /* 0x000fca00078ec0ff */
[----:B--2---:R-:W-:Y:S02]  /*0070*/  IMAD R0, R3, 0x100, R0 ;  /* 0x0000010003007824 */ /* 0x004fe400078e0200 */
[----:B------:R-:W1:Y:S03]  /*0080*/  LDC.64 R2, c[0x0][0x218] ;  /* 0x00008600ff027b82 */ /* 0x000e660000000a00 */
[----:B------:R-:W-:-:S04]  /*0090*/  SHF.R.S32.HI R5, RZ, 0x1f, R0 ;  /* 0x0000001fff057819 */ /* 0x000fc80000011400 */
[CC--:B------:R-:W-:Y:S02]  /*00a0*/  LEA.HI R4, R5.reuse, R0.reuse, RZ, 0x6 ;  /* 0x0000000005047211 */ /* 0x0c0fe400078f30ff */
[----:B------:R-:W-:Y:S02]  /*00b0*/  LEA.HI R5, R5, R0, RZ, 0xa ;  /* 0x0000000005057211 */ /* 0x000fe400078f50ff */
[----:B------:R-:W-:Y:S02]  /*00c0*/  SHF.R.S32.HI R6, RZ, 0x6, R4 ;  /* 0x00000006ff067819 */ /* 0x000fe40000011404 */
[----:B------:R-:W-:Y:S02]  /*00d0*/  SHF.R.S32.HI R8, RZ, 0xa, R5 ;  /* 0x0000000aff087819 */ /* 0x000fe40000011405 */
[----:B------:R-:W-:Y:S02]  /*00e0*/  LEA.HI R7, R6, R6, RZ, 0x4 ;  /* 0x0000000606077211 */ /* 0x000fe400078f20ff */
[----:B------:R-:W-:-:S02]  /*00f0*/  LOP3.LUT R9, R5, 0xfffffc00, RZ, 0xc0, !PT ;  /* 0xfffffc0005097812 */ /* 0x000fc400078ec0ff */
[----:B------:R-:W-:Y:S02]  /*0100*/  LOP3.LUT R7, R7, 0xfffffff0, RZ, 0xc0, !PT ;  /* 0xfffffff007077812 */ /* 0x000fe400078ec0ff */
[----:B------:R-:W-:Y:S02]  /*0110*/  SHF.L.U32 R11, R8, 0x9, RZ ;  /* 0x00000009080b7819 */ /* 0x000fe400000006ff */
[----:B------:R-:W-:Y:S01]  /*0120*/  LOP3.LUT R5, R4, 0xffffffc0, RZ, 0xc0, !PT ;  /* 0xffffffc004057812 */ /* 0x000fe200078ec0ff */
[----:B------:R-:W-:Y:S01]  /*0130*/  IMAD.IADD R7, R6, 0x1, -R7 ;  /* 0x0000000106077824 */ /* 0x000fe200078e0a07 */
[----:B------:R-:W-:Y:S02]  /*0140*/  IADD3 R13, R11, R0, -R9 ;  /* 0x000000000b0d7210 */ /* 0x000fe40007ffe809 */
[----:B------:R-:W-:Y:S01]  /*0150*/  SHF.R.S32.HI R9, RZ, 0x1f, R11 ;  /* 0x0000001fff097819 */ /* 0x000fe2000001140b */
[----:B------:R-:W-:Y:S01]  /*0160*/  IMAD.IADD R6, R0, 0x1, -R5 ;  /* 0x0000000100067824 */ /* 0x000fe200078e0a05 */
[----:B------:R-:W-:-:S02]  /*0170*/  ISETP.GE.AND P0, PT, R7, 0x8, PT ;  /* 0x000000080700780c */ /* 0x000fc40003f06270 */
[----:B------:R-:W-:Y:S01]  /*0180*/  CS2R R4, SRZ ;  /* 0x0000000000047805 */ /* 0x000fe2000001ff00 */
[----:B-1----:R-:W-:-:S04]  /*0190*/  IMAD.WIDE R2, R13, 0x4, R2 ;  /* 0x000000040d027825 */ /* 0x002fc800078e0202 */
[C---:B------:R-:W-:Y:S01]  /*01a0*/  IMAD.SHL.U32 R8, R7.reuse, 0x40, RZ ;  /* 0x0000004007087824 */ /* 0x040fe200078e00ff */
[----:B------:R-:W-:-:S04]  /*01b0*/  ISETP.GT.AND P1, PT, R7, 0x7, PT ;  /* 0x000000070700780c */ /* 0x000fc80003f24270 */
[----:B------:R-:W-:Y:S01]  /*01c0*/  IADD3 R11, P2, P3, R8, R6, R11 ;  /* 0x00000006080b7210 */ /* 0x000fe20007b5e00b */
[----:B------:R1:W2:Y:S01]  /*01d0*/  @!P0 LDG.E.64 R4, desc[UR4][R2.64] ;  /* 0x0000000402048981 */ /* 0x0002a2000c1e1b00 */
[----:B------:R-:W-:Y:S02]  /*01e0*/  SHF.R.S32.HI R6, RZ, 0x1f, R6 ;  /* 0x0000001fff067819 */ /* 0x000fe40000011406 */
[----:B------:R-:W-:-:S04]  /*01f0*/  SHF.R.S32.HI R8, RZ, 0x1f, R8 ;  /* 0x0000001fff087819 */ /* 0x000fc80000011408 */
[----:B------:R-:W-:Y:S02]  /*0200*/  IADD3.X R6, R8, R6, R9, P2, P3 ;  /* 0x0000000608067210 */ /* 0x000fe400017e6409 */
[C---:B------:R-:W-:Y:S01]  /*0210*/  LEA R10, P2, R11.reuse, UR6, 0x2 ;  /* 0x000000060b0a7c11 */ /* 0x040fe2000f8410ff */
[----:B------:R-:W3:Y:S03]  /*0220*/  LDC.64 R8, c[0x0][0x210] ;  /* 0x00008400ff087b82 */ /* 0x000ee60000000a00 */
[----:B------:R-:W-:Y:S02]  /*0230*/  LEA.HI.X R11, R11, UR7, R6, 0x2, P2 ;  /* 0x000000070b0b7c11 */ /* 0x000fe400090f1406 */
[----:B------:R-:W-:-:S06]  /*0240*/  CS2R R6, SRZ ;  /* 0x0000000000067805 */ /* 0x000fcc000001ff00 */
[----:B------:R-:W4:Y:S01]  /*0250*/  @P1 LDG.E.64 R6, desc[UR4][R10.64+-0x800] ;  /* 0xfff800040a061981 */ /* 0x000f22000c1e1b00 */
[----:B-1----:R-:W-:Y:S01]  /*0260*/  CS2R R2, SRZ ;  /* 0x0000000000027805 */ /* 0x002fe2000001ff00 */
[----:B---3--:R-:W-:-:S05]  /*0270*/  IMAD.WIDE R8, R13, 0x4, R8 ;  /* 0x000000040d087825 */ /* 0x008fca00078e0208 */
[----:B------:R1:W3:Y:S01]  /*0280*/  @!P0 LDG.E.64 R2, desc[UR4][R8.64] ;  /* 0x0000000408028981 */ /* 0x0002e2000c1e1b00 */
[----:B------:R-:W-:Y:S01]  /*0290*/  HFMA2.MMA R17, -RZ, RZ, 1.625, 0 ;  /* 0x3e800000ff117435 */ /* 0x000fe200000001ff */
[----:B--2---:R-:W-:-:S05]  /*02a0*/  SEL R4, R4, RZ, !P0 ;  /* 0x000000ff04047207 */ /* 0x004fca0004000000 */
[----:B------:R-:W-:-:S04]  /*02b0*/  FADD R12, RZ, -R4 ;  /* 0x80000004ff0c7221 */ /* 0x000fc80000000000 */
[----:B------:R-:W-:-:S05]  /*02c0*/  FMUL R13, R12, 1.4426950216293334961 ;  /* 0x3fb8aa3b0c0d7820 */ /* 0x000fca0000400000 */
[----:B------:R-:W-:Y:S02]  /*02d0*/  FSETP.GEU.AND P2, PT, R13, -126, PT ;  /* 0xc2fc00000d00780b */ /* 0x000fe40003f4e000 */
[----:B------:R-:W-:Y:S02]  /*02e0*/  SEL R5, R5, RZ, !P0 ;  /* 0x000000ff05057207 */ /* 0x000fe40004000000 */
[----:B----4-:R-:W-:Y:S02]  /*02f0*/  SEL R7, R7, RZ, P1 ;  /* 0x000000ff07077207 */ /* 0x010fe40000800000 */
[----:B------:R-:W-:Y:S01]  /*0300*/  SEL R6, R6, RZ, P1 ;  /* 0x000000ff06067207 */ /* 0x000fe20000800000 */
[----:B------:R-:W-:Y:S02]  /*0310*/  FADD R12, RZ, -R5 ;  /* 0x80000005ff0c7221 */ /* 0x000fe40000000000 */
[----:B-1----:R-:W-:Y:S02]  /*0320*/  FADD R8, RZ, -R7 ;  /* 0x80000007ff087221 */ /* 0x002fe40000000000 */
[----:B------:R-:W-:-:S02]  /*0330*/  FADD R10, RZ, -R6 ;  /* 0x80000006ff0a7221 */ /* 0x000fc40000000000 */
[----:B------:R-:W-:Y:S01]  /*0340*/  @!P2 FMUL R13, R13, 0.5 ;  /* 0x3f0000000d0da820 */ /* 0x000fe20000400000 */
[----:B------:R-:W-:Y:S01]  /*0350*/  FMUL R12, R12, 1.4426950216293334961 ;  /* 0x3fb8aa3b0c0c7820 */ /* 0x000fe20000400000 */
[----:B------:R-:W-:Y:S01]  /*0360*/  FMUL R16, R8, 1.4426950216293334961 ;  /* 0x3fb8aa3b08107820 */ /* 0x000fe20000400000 */
[----:B------:R-:W-:Y:S01]  /*0370*/  FMUL R14, R10, 1.4426950216293334961 ;  /* 0x3fb8aa3b0a0e7820 */ /* 0x000fe20000400000 */
[----:B------:R-:W1:Y:S02]  /*0380*/  MUFU.EX2 R8, R13 ;  /* 0x0000000d00087308 */ /* 0x000e640000000800 */
[----:B------:R-:W-:Y:S02]  /*0390*/  FSETP.GEU.AND P4, PT, R12, -126, PT ;  /* 0xc2fc00000c00780b */ /* 0x000fe40003f8e000 */
[----:B------:R-:W-:Y:S02]  /*03a0*/  FSETP.GEU.AND P3, PT, R14, -126, PT ;  /* 0xc2fc00000e00780b */ /* 0x000fe40003f6e000 */
[----:B------:R-:W-:Y:S01]  /*03b0*/  FSETP.GEU.AND P1, PT, R16, -126, PT ;  /* 0xc2fc00001000780b */ /* 0x000fe20003f2e000 */
[----:B-1----:R-:W-:-:S08]  /*03c0*/  @!P2 FMUL R8, R8, R8 ;  /* 0x000000080808a220 */ /* 0x002fd00000400000 */
[----:B------:R-:W-:Y:S02]  /*03d0*/  @!P4 FMUL R12, R12, 0.5 ;  /* 0x3f0000000c0cc820 */ /* 0x000fe40000400000 */
[----:B------:R-:W-:Y:S02]  /*03e0*/  @!P3 FMUL R14, R14, 0.5 ;  /* 0x3f0000000e0eb820 */ /* 0x000fe40000400000 */
[----:B------:R-:W-:Y:S01]  /*03f0*/  @!P1 FMUL R16, R16, 0.5 ;  /* 0x3f00000010109820 */ /* 0x000fe20000400000 */
[----:B------:R-:W1:Y:S01]  /*0400*/  MUFU.EX2 R9, R12 ;  /* 0x0000000c00097308 */ /* 0x000e620000000800 */
[----:B------:R-:W-:-:S07]  /*0410*/  FADD R10, R8, 1 ;  /* 0x3f800000080a7421 */ /* 0x000fce0000000000 */
[----:B------:R-:W2:Y:S08]  /*0420*/  MUFU.EX2 R15, R14 ;  /* 0x0000000e000f7308 */ /* 0x000eb00000000800 */
[----:B------:R-:W4:Y:S01]  /*0430*/  MUFU.EX2 R8, R16 ;  /* 0x0000001000087308 */ /* 0x000f220000000800 */
[----:B-1----:R-:W-:Y:S01]  /*0440*/  @!P4 FMUL R9, R9, R9 ;  /* 0x000000090909c220 */ /* 0x002fe20000400000 */
[----:B------:R-:W-:Y:S01]  /*0450*/  FSETP.GT.AND P2, PT, R10, 8.50705917302346158658e+37, PT ;  /* 0x7e8000000a00780b */ /* 0x000fe20003f44000 */
[----:B--2---:R-:W-:-:S02]  /*0460*/  @!P3 FMUL R15, R15, R15 ;  /* 0x0000000f0f0fb220 */ /* 0x004fc40000400000 */
[----:B------:R-:W-:Y:S02]  /*0470*/  FADD R11, R9, 1 ;  /* 0x3f800000090b7421 */ /* 0x000fe40000000000 */
[----:B------:R-:W-:Y:S01]  /*0480*/  FADD R15, R15, 1 ;  /* 0x3f8000000f0f7421 */ /* 0x000fe20000000000 */
[----:B----4-:R-:W-:-:S04]  /*0490*/  @!P1 FMUL R8, R8, R8 ;  /* 0x0000000808089220 */ /* 0x010fc80000400000 */
[----:B------:R-:W-:Y:S01]  /*04a0*/  FADD R12, R8, 1 ;  /* 0x3f800000080c7421 */ /* 0x000fe20000000000 */
[----:B------:R-:W-:Y:S02]  /*04b0*/  FSETP.GT.AND P3, PT, R11, 8.50705917302346158658e+37, PT ;  /* 0x7e8000000b00780b */ /* 0x000fe40003f64000 */
[----:B------:R-:W-:Y:S01]  /*04c0*/  @P2 FMUL R10, R10, 0.25 ;  /* 0x3e8000000a0a2820 */ /* 0x000fe20000400000 */
[----:B------:R-:W-:Y:S01]  /*04d0*/  FSETP.GT.AND P1, PT, R15, 8.50705917302346158658e+37, PT ;  /* 0x7e8000000f00780b */ /* 0x000fe20003f24000 */
[----:B------:R-:W1:Y:S01]  /*04e0*/  LDC.64 R8, c[0x0][0x228] ;  /* 0x00008a00ff087b82 */ /* 0x000e620000000a00 */
[----:B------:R-:W-:-:S03]  /*04f0*/  FSETP.GT.AND P4, PT, R12, 8.50705917302346158658e+37, PT ;  /* 0x7e8000000c00780b */ /* 0x000fc60003f84000 */
[----:B------:R-:W2:Y:S05]  /*0500*/  MUFU.RCP R10, R10 ;  /* 0x0000000a000a7308 */ /* 0x000eaa0000001000 */
[----:B------:R-:W-:-:S03]  /*0510*/  @P3 FMUL R11, R11, 0.25 ;  /* 0x3e8000000b0b3820 */ /* 0x000fc60000400000 */
[----:B------:R-:W-:Y:S02]  /*0520*/  @P1 FMUL R15, R15, 0.25 ;  /* 0x3e8000000f0f1820 */ /* 0x000fe40000400000 */
[----:B------:R-:W-:Y:S01]  /*0530*/  @P4 FMUL R12, R12, 0.25 ;  /* 0x3e8000000c0c4820 */ /* 0x000fe20000400000 */
[----:B------:R-:W4:Y:S01]  /*0540*/  MUFU.RCP R11, R11 ;  /* 0x0000000b000b7308 */ /* 0x000f220000001000 */
[----:B------:R-:W-:-:S07]  /*0550*/  FSEL R13, R17, 1, P2 ;  /* 0x3f800000110d7808 */ /* 0x000fce0001000000 */
[----:B------:R-:W5:Y:S08]  /*0560*/  MUFU.RCP R15, R15 ;  /* 0x0000000f000f7308 */ /* 0x000f700000001000 */
[----:B------:R-:W1:Y:S01]  /*0570*/  MUFU.RCP R12, R12 ;  /* 0x0000000c000c7308 */ /* 0x000e620000001000 */
[----:B--2---:R-:W-:Y:S01]  /*0580*/  FMUL R13, R10, R13 ;  /* 0x0000000d0a0d7220 */ /* 0x004fe20000400000 */
[----:B------:R-:W-:-:S02]  /*0590*/  FSEL R10, R17, 1, P3 ;  /* 0x3f800000110a7808 */ /* 0x000fc40001800000 */
[C---:B------:R-:W-:Y:S02]  /*05a0*/  FSEL R14, R17.reuse, 1, P1 ;  /* 0x3f800000110e7808 */ /* 0x040fe40000800000 */
[----:B------:R-:W-:Y:S01]  /*05b0*/  FSEL R17, R17, 1, P4 ;  /* 0x3f80000011117808 */ /* 0x000fe20002000000 */
[----:B----4-:R-:W-:Y:S01]  /*05c0*/  FMUL R10, R11, R10 ;  /* 0x0000000a0b0a7220 */ /* 0x010fe20000400000 */
[----:B---3--:R-:W-:Y:S02]  /*05d0*/  SEL R19, R2, RZ, !P0 ;  /* 0x000000ff02137207 */ /* 0x008fe40004000000 */
[----:B------:R-:W-:Y:S01]  /*05e0*/  SEL R16, R3, RZ, !P0 ;  /* 0x000000ff03107207 */ /* 0x000fe20004000000 */
[----:B-----5:R-:W-:Y:S01]  /*05f0*/  FMUL R15, R15, R14 ;  /* 0x0000000e0f0f7220 */ /* 0x020fe20000400000 */
[----:B01----:R-:W-:Y:S01]  /*0600*/  FMUL R2, R12, R17 ;  /* 0x000000110c027220 */ /* 0x003fe20000400000 */
[----:B------:R-:W-:Y:S02]  /*0610*/  FFMA R4, R4, R13, R19 ;  /* 0x0000000d04047223 */ /* 0x000fe40000000013 */
[----:B------:R-:W-:Y:S01]  /*0620*/  FFMA R5, R5, R10, R16 ;  /* 0x0000000a05057223 */ /* 0x000fe20000000010 */
[----:B------:R-:W-:-:S04]  /*0630*/  IMAD.WIDE R8, R0, 0x4, R8 ;  /* 0x0000000400087825 */ /* 0x000fc800078e0208 */
[----:B------:R-:W-:Y:S01]  /*0640*/  @P0 FMUL R4, R6, R15 ;  /* 0x0000000f06040220 */ /* 0x000fe20000400000 */
[----:B------:R-:W-:-:S05]  /*0650*/  @P0 FMUL R5, R7, R2 ;  /* 0x0000000207050220 */ /* 0x000fca0000400000 */
[----:B------:R-:W-:Y:S01]  /*0660*/  STG.E.64 desc[UR4][R8.64], R4 ;  /* 0x0000000408007986 */ /* 0x000fe2000c101b04 */
[----:B------:R-:W-:Y:S05]  /*0670*/  EXIT ;  /* 0x000000000000794d */ /* 0x000fea0003800000 */
.L_x_0:
[----:B------:R-:W-:-:S00]  /*0680*/  BRA `(.L_x_0) ;  /* 0xfffffffc00fc7947 */ /* 0x000fc0000383ffff */
[----:B------:R-:W-:-:S00]  /*0690*/  NOP ;  /* 0x0000000000007918 */ /* 0x000fc00000000000 */
        /* <DEDUP_REMOVED lines=14> */
.L_x_1:


//--------------------- .nv.constant0.triton_poi_fused_cat_9 --------------------------
	.section	.nv.constant0.triton_poi_fused_cat_9,"a",@progbits
	.sectionflags	@""
	.align	4
.nv.constant0.triton_poi_fused_cat_9:
	.zero		564
